	.headerflags	@"EF_CUDA_TEXMODE_UNIFIED EF_CUDA_64BIT_ADDRESS EF_CUDA_ACCELERATORS EF_CUDA_SM90 EF_CUDA_VIRTUAL_SM(EF_CUDA_SM90)"
	.elftype	@"ET_EXEC"


//--------------------- .nv.info                  --------------------------
	.section	.nv.info,"",@"SHT_CUDA_INFO"
	.align	4


	//----- nvinfo : EIATTR_REGCOUNT
	.align		4
        /*0000*/ 	.byte	0x04, 0x2f
        /*0002*/ 	.short	(.L_3 - .L_2)
	.align		4
.L_2:
        /*0004*/ 	.word	index@(triton_poi_fused__native_batch_norm_legit_no_training_cat_relu_33)
        /*0008*/ 	.word	0x00000019


	//----- nvinfo : EIATTR_MIN_STACK_SIZE
	.align		4
.L_3:
        /*000c*/ 	.byte	0x04, 0x12
        /*000e*/ 	.short	(.L_5 - .L_4)
	.align		4
.L_4:
        /*0010*/ 	.word	index@(triton_poi_fused__native_batch_norm_legit_no_training_cat_relu_33)
        /*0014*/ 	.word	0x00000000


	//----- nvinfo : EIATTR_FRAME_SIZE
	.align		4
.L_5:
        /*0018*/ 	.byte	0x04, 0x11
        /*001a*/ 	.short	(.L_7 - .L_6)
	.align		4
.L_6:
        /*001c*/ 	.word	index@(triton_poi_fused__native_batch_norm_legit_no_training_cat_relu_33)
        /*0020*/ 	.word	0x00000000


	//----- nvinfo : EIATTR_MIN_STACK_SIZE
	.align		4
.L_7:
        /*0024*/ 	.byte	0x04, 0x12
        /*0026*/ 	.short	(.L_9 - .L_8)
	.align		4
.L_8:
        /*0028*/ 	.word	index@(triton_poi_fused__native_batch_norm_legit_no_training_cat_relu_33)
        /*002c*/ 	.word	0x00000000
.L_9:


//--------------------- .nv.info.triton_poi_fused__native_batch_norm_legit_no_training_cat_relu_33 --------------------------
	.section	.nv.info.triton_poi_fused__native_batch_norm_legit_no_training_cat_relu_33,"",@"SHT_CUDA_INFO"
	.sectionflags	@""
	.align	4


	//----- nvinfo : EIATTR_CUDA_API_VERSION
	.align		4
        /*0000*/ 	.byte	0x04, 0x37
        /*0002*/ 	.short	(.L_11 - .L_10)
.L_10:
        /*0004*/ 	.word	0x0000007c


	//----- nvinfo : EIATTR_KPARAM_INFO
	.align		4
.L_11:
        /*0008*/ 	.byte	0x04, 0x17
        /*000a*/ 	.short	(.L_13 - .L_12)
.L_12:
        /*000c*/ 	.word	0x00000000
        /*0010*/ 	.short	0x000a
        /*0012*/ 	.short	0x0050
        /*0014*/ 	.byte	0x00, 0xf0, 0x11, 0x00


	//----- nvinfo : EIATTR_KPARAM_INFO
	.align		4
.L_13:
        /*0018*/ 	.byte	0x04, 0x17
        /*001a*/ 	.short	(.L_15 - .L_14)
.L_14:
        /*001c*/ 	.word	0x00000000
        /*0020*/ 	.short	0x0009
        /*0022*/ 	.short	0x0048
        /*0024*/ 	.byte	0x00, 0xf4, 0x21, 0x00


	//----- nvinfo : EIATTR_KPARAM_INFO
	.align		4
.L_15:
        /*0028*/ 	.byte	0x04, 0x17
        /*002a*/ 	.short	(.L_17 - .L_16)
.L_16:
        /*002c*/ 	.word	0x00000000
        /*0030*/ 	.short	0x0008
        /*0032*/ 	.short	0x0040
        /*0034*/ 	.byte	0x00, 0xf4, 0x21, 0x00


	//----- nvinfo : EIATTR_KPARAM_INFO
	.align		4
.L_17:
        /*0038*/ 	.byte	0x04, 0x17
        /*003a*/ 	.short	(.L_19 - .L_18)
.L_18:
        /*003c*/ 	.word	0x00000000
        /*0040*/ 	.short	0x0007
        /*0042*/ 	.short	0x0038
        /*0044*/ 	.byte	0x00, 0xf4, 0x21, 0x00


	//----- nvinfo : EIATTR_KPARAM_INFO
	.align		4
.L_19:
        /*0048*/ 	.byte	0x04, 0x17
        /*004a*/ 	.short	(.L_21 - .L_20)
.L_20:
        /*004c*/ 	.word	0x00000000
        /*0050*/ 	.short	0x0006
        /*0052*/ 	.short	0x0030
        /*0054*/ 	.byte	0x00, 0xf4, 0x21, 0x00


	//----- nvinfo : EIATTR_KPARAM_INFO
	.align		4
.L_21:
        /*0058*/ 	.byte	0x04, 0x17
        /*005a*/ 	.short	(.L_23 - .L_22)
.L_22:
        /*005c*/ 	.word	0x00000000
        /*0060*/ 	.short	0x0005
        /*0062*/ 	.short	0x0028
        /*0064*/ 	.byte	0x00, 0xf4, 0x21, 0x00


	//----- nvinfo : EIATTR_KPARAM_INFO
	.align		4
.L_23:
        /*0068*/ 	.byte	0x04, 0x17
        /*006a*/ 	.short	(.L_25 - .L_24)
.L_24:
        /*006c*/ 	.word	0x00000000
        /*0070*/ 	.short	0x0004
        /*0072*/ 	.short	0x0020
        /*0074*/ 	.byte	0x00, 0xf4, 0x21, 0x00


	//----- nvinfo : EIATTR_KPARAM_INFO
	.align		4
.L_25:
        /*0078*/ 	.byte	0x04, 0x17
        /*007a*/ 	.short	(.L_27 - .L_26)
.L_26:
        /*007c*/ 	.word	0x00000000
        /*0080*/ 	.short	0x0003
        /*0082*/ 	.short	0x0018
        /*0084*/ 	.byte	0x00, 0xf4, 0x21, 0x00


	//----- nvinfo : EIATTR_KPARAM_INFO
	.align		4
.L_27:
        /*0088*/ 	.byte	0x04, 0x17
        /*008a*/ 	.short	(.L_29 - .L_28)
.L_28:
        /*008c*/ 	.word	0x00000000
        /*0090*/ 	.short	0x0002
        /*0092*/ 	.short	0x0010
        /*0094*/ 	.byte	0x00, 0xf4, 0x21, 0x00


	//----- nvinfo : EIATTR_KPARAM_INFO
	.align		4
.L_29:
        /*0098*/ 	.byte	0x04, 0x17
        /*009a*/ 	.short	(.L_31 - .L_30)
.L_30:
        /*009c*/ 	.word	0x00000000
        /*00a0*/ 	.short	0x0001
        /*00a2*/ 	.short	0x0008
        /*00a4*/ 	.byte	0x00, 0xf4, 0x21, 0x00


	//----- nvinfo : EIATTR_KPARAM_INFO
	.align		4
.L_31:
        /*00a8*/ 	.byte	0x04, 0x17
        /*00aa*/ 	.short	(.L_33 - .L_32)
.L_32:
        /*00ac*/ 	.word	0x00000000
        /*00b0*/ 	.short	0x0000
        /*00b2*/ 	.short	0x0000
        /*00b4*/ 	.byte	0x00, 0xf4, 0x21, 0x00


	//----- nvinfo : EIATTR_SPARSE_MMA_MASK
	.align		4
.L_33:
        /*00b8*/ 	.byte	0x03, 0x50
        /*00ba*/ 	.short	0x0000


	//----- nvinfo : EIATTR_MAXREG_COUNT
	.align		4
        /*00bc*/ 	.byte	0x03, 0x1b
        /*00be*/ 	.short	0x00ff


	//----- nvinfo : EIATTR_EXIT_INSTR_OFFSETS
	.align		4
        /*00c0*/ 	.byte	0x04, 0x1c
        /*00c2*/ 	.short	(.L_35 - .L_34)


	//   ....[0]....
.L_34:
        /*00c4*/ 	.word	0x00000600


	//   ....[1]....
        /*00c8*/ 	.word	0x00000620


	//----- nvinfo : EIATTR_REQNTID
	.align		4
.L_35:
        /*00cc*/ 	.byte	0x04, 0x10
        /*00ce*/ 	.short	(.L_37 - .L_36)
.L_36:
        /*00d0*/ 	.word	0x00000080
        /*00d4*/ 	.word	0x00000001
        /*00d8*/ 	.word	0x00000001


	//----- nvinfo : EIATTR_CBANK_PARAM_SIZE
	.align		4
.L_37:
        /*00dc*/ 	.byte	0x03, 0x19
        /*00de*/ 	.short	0x0054


	//----- nvinfo : EIATTR_PARAM_CBANK
	.align		4
        /*00e0*/ 	.byte	0x04, 0x0a
        /*00e2*/ 	.short	(.L_39 - .L_38)
	.align		4
.L_38:
        /*00e4*/ 	.word	index@(.nv.constant0.triton_poi_fused__native_batch_norm_legit_no_training_cat_relu_33)
        /*00e8*/ 	.short	0x0210
        /*00ea*/ 	.short	0x0054


	//----- nvinfo : EIATTR_SW_WAR
	.align		4
.L_39:
        /*00ec*/ 	.byte	0x04, 0x36
        /*00ee*/ 	.short	(.L_41 - .L_40)
.L_40:
        /*00f0*/ 	.word	0x00000008
.L_41:


//--------------------- .nv.callgraph             --------------------------
	.section	.nv.callgraph,"",@"SHT_CUDA_CALLGRAPH"
	.align	4
	.sectionentsize	8
	.align		4
        /*0000*/ 	.word	0x00000000
	.align		4
        /*0004*/ 	.word	0xffffffff
	.align		4
        /*0008*/ 	.word	0x00000000
	.align		4
        /*000c*/ 	.word	0xfffffffe
	.align		4
        /*0010*/ 	.word	0x00000000
	.align		4
        /*0014*/ 	.word	0xfffffffd
	.align		4
        /*0018*/ 	.word	0x00000000
	.align		4
        /*001c*/ 	.word	0xfffffffc


//--------------------- .nv.constant4             --------------------------
	.section	.nv.constant4,"a",@progbits
	.align	8
	.align		8
.nv.constant4:
        /*0000*/ 	.dword	_$_str
	.align		8
        /*0008*/ 	.dword	_$_str_$_2


//--------------------- .text.triton_poi_fused__native_batch_norm_legit_no_training_cat_relu_33 --------------------------
	.section	.text.triton_poi_fused__native_batch_norm_legit_no_training_cat_relu_33,"ax",@progbits
	.align	128
        .global         triton_poi_fused__native_batch_norm_legit_no_training_cat_relu_33
        .type           triton_poi_fused__native_batch_norm_legit_no_training_cat_relu_33,@function
        .size           triton_poi_fused__native_batch_norm_legit_no_training_cat_relu_33,(.L_x_1 - triton_poi_fused__native_batch_norm_legit_no_training_cat_relu_33)
        .other          triton_poi_fused__native_batch_norm_legit_no_training_cat_relu_33,@"STO_CUDA_ENTRY STV_DEFAULT"
triton_poi_fused__native_batch_norm_legit_no_training_cat_relu_33:
.text.triton_poi_fused__native_batch_norm_legit_no_training_cat_relu_33:
[----:B------:R-:W0:Y:S01]  /*0000*/  LDC R1, c[0x0][0x28] ;  /* 0x00000a00ff017b82 */ /* 0x000e220000000800 */
[----:B------:R-:W1:Y:S01]  /*0010*/  S2R R0, SR_TID.X ;  /* 0x0000000000007919 */ /* 0x000e620000002100 */
[----:B------:R-:W-:Y:S01]  /*0020*/  ULDC.64 UR4, c[0x0][0x220] ;  /* 0x0000880000047ab9 */ /* 0x000fe20000000a00 */
[----:B------:R-:W-:Y:S01]  /*0030*/  IMAD.MOV.U32 R18, RZ, RZ, RZ ;  /* 0x000000ffff127224 */ /* 0x000fe200078e00ff */
[----:B------:R-:W-:Y:S01]  /*0040*/  ULDC.64 UR6, c[0x0][0x228] ;  /* 0x00008a0000067ab9 */ /* 0x000fe20000000a00 */
[----:B------:R-:W2:Y:S01]  /*0050*/  S2R R3, SR_CTAID.X ;  /* 0x0000000000037919 */ /* 0x000ea20000002500 */
[----:B------:R-:W-:Y:S02]  /*0060*/  IMAD.MOV.U32 R8, RZ, RZ, RZ ;  /* 0x000000ffff087224 */ /* 0x000fe400078e00ff */
[----:B------:R-:W3:Y:S08]  /*0070*/  LDC.64 R12, c[0x0][0x210] ;  /* 0x00008400ff0c7b82 */ /* 0x000ef00000000a00 */
[----:B------:R-:W4:Y:S01]  /*0080*/  LDC.64 R10, c[0x0][0x230] ;  /* 0x00008c00ff0a7b82 */ /* 0x000f220000000a00 */
[----:B-1----:R-:W-:-:S05]  /*0090*/  LOP3.LUT R0, R0, 0x7f, RZ, 0xc0, !PT ;  /* 0x0000007f00007812 */ /* 0x002fca00078ec0ff */
[----:B--2---:R-:W-:-:S04]  /*00a0*/  IMAD R0, R3, 0x80, R0 ;  /* 0x0000008003007824 */ /* 0x004fc800078e0200 */
[----:B------:R-:W-:Y:S01]  /*00b0*/  IMAD.HI R4, R0, 0x2e8ba2e9, RZ ;  /* 0x2e8ba2e900047827 */ /* 0x000fe200078e02ff */
[----:B------:R-:W-:-:S04]  /*00c0*/  SHF.R.S32.HI R3, RZ, 0x1f, R0 ;  /* 0x0000001fff037819 */ /* 0x000fc80000011400 */
[----:B------:R-:W-:Y:S02]  /*00d0*/  LEA.HI R3, R3, R0, RZ, 0x4 ;  /* 0x0000000003037211 */ /* 0x000fe400078f20ff */
[----:B------:R-:W-:Y:S02]  /*00e0*/  SHF.R.U32.HI R7, RZ, 0x1f, R4 ;  /* 0x0000001fff077819 */ /* 0x000fe40000011604 */
[----:B------:R-:W-:Y:S02]  /*00f0*/  SHF.R.S32.HI R9, RZ, 0x4, R3 ;  /* 0x00000004ff097819 */ /* 0x000fe40000011403 */
[----:B------:R-:W-:Y:S02]  /*0100*/  LOP3.LUT R3, R3, 0xfffffff0, RZ, 0xc0, !PT ;  /* 0xfffffff003037812 */ /* 0x000fe400078ec0ff */
[----:B------:R-:W-:Y:S01]  /*0110*/  LEA.HI.SX32 R4, R4, R7, 0x16 ;  /* 0x0000000704047211 */ /* 0x000fe200078fb2ff */
[----:B------:R-:W-:-:S04]  /*0120*/  IMAD.HI R2, R9, 0x2e8ba2e9, RZ ;  /* 0x2e8ba2e909027827 */ /* 0x000fc800078e02ff */
[----:B------:R-:W-:Y:S01]  /*0130*/  IMAD.IADD R3, R0, 0x1, -R3 ;  /* 0x0000000100037824 */ /* 0x000fe200078e0a03 */
[----:B------:R-:W-:-:S03]  /*0140*/  SHF.R.U32.HI R5, RZ, 0x1f, R2 ;  /* 0x0000001fff057819 */ /* 0x000fc60000011602 */
[----:B------:R-:W-:Y:S01]  /*0150*/  IMAD R3, R4, 0x200, R3 ;  /* 0x0000020004037824 */ /* 0x000fe200078e0203 */
[----:B------:R-:W-:-:S04]  /*0160*/  LEA.HI.SX32 R2, R2, R5, 0x1a ;  /* 0x0000000502027211 */ /* 0x000fc800078fd2ff */
[----:B------:R-:W-:Y:S01]  /*0170*/  SHF.R.S32.HI R5, RZ, 0x1f, R3 ;  /* 0x0000001fff057819 */ /* 0x000fe20000011403 */
[----:B------:R-:W-:-:S04]  /*0180*/  IMAD R9, R2, -0x160, R9 ;  /* 0xfffffea002097824 */ /* 0x000fc800078e0209 */
[C---:B------:R-:W-:Y:S01]  /*0190*/  IMAD.SHL.U32 R2, R9.reuse, 0x10, RZ ;  /* 0x0000001009027824 */ /* 0x040fe200078e00ff */
[----:B------:R-:W-:-:S04]  /*01a0*/  LOP3.LUT R19, R9, 0xffffffe0, RZ, 0xc0, !PT ;  /* 0xffffffe009137812 */ /* 0x000fc800078ec0ff */
[----:B------:R-:W-:Y:S02]  /*01b0*/  IADD3 R3, P1, R2, R3, RZ ;  /* 0x0000000302037210 */ /* 0x000fe40007f3e0ff */
[----:B------:R-:W-:Y:S02]  /*01c0*/  ISETP.NE.AND P0, PT, R19, 0x120, PT ;  /* 0x000001201300780c */ /* 0x000fe40003f05270 */
[----:B------:R-:W-:Y:S01]  /*01d0*/  LEA.HI.X.SX32 R2, R2, R5, 0x1, P1 ;  /* 0x0000000502027211 */ /* 0x000fe200008f0eff */
[C---:B------:R-:W-:Y:S01]  /*01e0*/  IMAD.SHL.U32 R14, R3.reuse, 0x4, RZ ;  /* 0x00000004030e7824 */ /* 0x040fe200078e00ff */
[----:B------:R-:W-:Y:S02]  /*01f0*/  ISETP.LT.AND P6, PT, R0, 0x5800, !P0 ;  /* 0x000058000000780c */ /* 0x000fe400047c1270 */
[----:B------:R-:W-:Y:S02]  /*0200*/  SHF.L.U64.HI R15, R3, 0x2, R2 ;  /* 0x00000002030f7819 */ /* 0x000fe40000010202 */
[----:B------:R-:W-:Y:S01]  /*0210*/  IADD3 R6, P1, R14, UR4, RZ ;  /* 0x000000040e067c10 */ /* 0x000fe2000ff3e0ff */
[----:B------:R-:W1:Y:S03]  /*0220*/  LDC.64 R2, c[0x0][0x238] ;  /* 0x00008e00ff027b82 */ /* 0x000e660000000a00 */
[----:B------:R-:W-:Y:S01]  /*0230*/  IADD3.X R7, R15, UR5, RZ, P1, !PT ;  /* 0x000000050f077c10 */ /* 0x000fe20008ffe4ff */
[----:B------:R-:W-:-:S04]  /*0240*/  ULDC.64 UR4, c[0x0][0x208] ;  /* 0x0000820000047ab9 */ /* 0x000fc80000000a00 */
[----:B------:R2:W5:Y:S01]  /*0250*/  @P6 LDG.E R18, desc[UR4][R6.64+-0x4800] ;  /* 0xffb8000406126981 */ /* 0x000562000c1e1900 */
[----:B------:R-:W-:Y:S01]  /*0260*/  ISETP.GE.AND P1, PT, R0, 0x5800, PT ;  /* 0x000058000000780c */ /* 0x000fe20003f26270 */
[----:B------:R-:W-:-:S03]  /*0270*/  IMAD.MOV.U32 R5, RZ, RZ, RZ ;  /* 0x000000ffff057224 */ /* 0x000fc600078e00ff */
[C---:B------:R-:W-:Y:S01]  /*0280*/  ISETP.GT.AND P2, PT, R9.reuse, 0x13f, !P1 ;  /* 0x0000013f0900780c */ /* 0x040fe20004f44270 */
[----:B-1----:R-:W-:-:S08]  /*0290*/  IMAD.WIDE R2, R9, 0x4, R2 ;  /* 0x0000000409027825 */ /* 0x002fd000078e0202 */
[----:B------:R1:W5:Y:S01]  /*02a0*/  @!P1 LDG.E.EL R5, desc[UR4][R2.64] ;  /* 0x0000000402059981 */ /* 0x000362000c2e1900 */
[----:B------:R-:W-:-:S04]  /*02b0*/  IADD3 R16, P3, R14, UR6, RZ ;  /* 0x000000060e107c10 */ /* 0x000fc8000ff7e0ff */
[----:B------:R-:W-:Y:S01]  /*02c0*/  IADD3.X R17, R15, UR7, RZ, P3, !PT ;  /* 0x000000070f117c10 */ /* 0x000fe20009ffe4ff */
[----:B--2---:R-:W-:Y:S01]  /*02d0*/  IMAD R7, R4, -0x1600, R0 ;  /* 0xffffea0004077824 */ /* 0x004fe200078e0200 */
[----:B------:R-:W-:-:S03]  /*02e0*/  ULDC.64 UR6, c[0x0][0x218] ;  /* 0x0000860000067ab9 */ /* 0x000fc60000000a00 */
[----:B------:R2:W5:Y:S01]  /*02f0*/  @P2 LDG.E R8, desc[UR4][R16.64+-0x5000] ;  /* 0xffb0000410082981 */ /* 0x000562000c1e1900 */
[----:B------:R-:W-:Y:S01]  /*0300*/  ISETP.NE.AND P4, PT, R19, 0x100, PT ;  /* 0x000001001300780c */ /* 0x000fe20003f85270 */
[----:B------:R-:W-:Y:S01]  /*0310*/  IMAD R21, R4, 0x1000, R7 ;  /* 0x0000100004157824 */ /* 0x000fe200078e0207 */
[----:B------:R-:W-:Y:S01]  /*0320*/  IADD3 R14, P5, R14, UR6, RZ ;  /* 0x000000060e0e7c10 */ /* 0x000fe2000ffbe0ff */
[----:B------:R-:W4:Y:S01]  /*0330*/  LDC.64 R6, c[0x0][0x240] ;  /* 0x00009000ff067b82 */ /* 0x000f220000000a00 */
[----:B------:R-:W-:Y:S01]  /*0340*/  ISETP.GE.AND P3, PT, R9, 0x100, PT ;  /* 0x000001000900780c */ /* 0x000fe20003f66270 */
[----:B---3--:R-:W-:Y:S01]  /*0350*/  IMAD.WIDE R20, R21, 0x4, R12 ;  /* 0x0000000415147825 */ /* 0x008fe200078e020c */
[----:B------:R-:W-:Y:S02]  /*0360*/  IADD3.X R15, R15, UR7, RZ, P5, !PT ;  /* 0x000000070f0f7c10 */ /* 0x000fe4000affe4ff */
[----:B------:R-:W-:Y:S02]  /*0370*/  CS2R R12, SRZ ;  /* 0x00000000000c7805 */ /* 0x000fe4000001ff00 */
[----:B------:R-:W-:Y:S01]  /*0380*/  ISETP.LT.AND P5, PT, R0, 0x5800, !P3 ;  /* 0x000058000000780c */ /* 0x000fe20005fa1270 */
[----:B-1----:R-:W1:Y:S01]  /*0390*/  LDC.64 R2, c[0x0][0x248] ;  /* 0x00009200ff027b82 */ /* 0x002e620000000a00 */
[----:B--2---:R-:W-:-:S02]  /*03a0*/  IMAD.MOV.U32 R16, RZ, RZ, RZ ;  /* 0x000000ffff107224 */ /* 0x004fc400078e00ff */
[----:B----4-:R-:W-:-:S05]  /*03b0*/  IMAD.WIDE R10, R9, 0x4, R10 ;  /* 0x00000004090a7825 */ /* 0x010fca00078e020a */
[----:B------:R-:W2:Y:S04]  /*03c0*/  @!P1 LDG.E.EL R16, desc[UR4][R10.64] ;  /* 0x000000040a109981 */ /* 0x000ea8000c2e1900 */
[----:B------:R-:W3:Y:S01]  /*03d0*/  @P5 LDG.E R13, desc[UR4][R20.64] ;  /* 0x00000004140d5981 */ /* 0x000ee2000c1e1900 */
[----:B------:R-:W-:Y:S02]  /*03e0*/  IMAD.MOV.U32 R22, RZ, RZ, RZ ;  /* 0x000000ffff167224 */ /* 0x000fe400078e00ff */
[C---:B0-----:R-:W-:Y:S01]  /*03f0*/  IMAD.WIDE R6, R9.reuse, 0x4, R6 ;  /* 0x0000000409067825 */ /* 0x041fe200078e0206 */
[----:B-----5:R-:W-:Y:S02]  /*0400*/  SEL R4, R18, RZ, P6 ;  /* 0x000000ff12047207 */ /* 0x020fe40003000000 */
[----:B------:R-:W-:Y:S01]  /*0410*/  ISETP.LT.AND P6, PT, R0, 0x5800, !P4 ;  /* 0x000058000000780c */ /* 0x000fe200067c1270 */
[----:B-1----:R-:W-:-:S02]  /*0420*/  IMAD.WIDE R18, R9, 0x4, R2 ;  /* 0x0000000409127825 */ /* 0x002fc400078e0202 */
[----:B------:R-:W0:Y:S10]  /*0430*/  LDC.64 R2, c[0x0][0x250] ;  /* 0x00009400ff027b82 */ /* 0x000e340000000a00 */
[----:B------:R1:W4:Y:S01]  /*0440*/  @P6 LDG.E R12, desc[UR4][R14.64+-0x4000] ;  /* 0xffc000040e0c6981 */ /* 0x000322000c1e1900 */
[----:B------:R-:W-:-:S03]  /*0450*/  IMAD.MOV.U32 R9, RZ, RZ, RZ ;  /* 0x000000ffff097224 */ /* 0x000fc600078e00ff */
[----:B------:R-:W5:Y:S04]  /*0460*/  @!P1 LDG.E.EL R22, desc[UR4][R18.64] ;  /* 0x0000000412169981 */ /* 0x000f68000c2e1900 */
[----:B------:R0:W5:Y:S01]  /*0470*/  @!P1 LDG.E.EL R9, desc[UR4][R6.64] ;  /* 0x0000000406099981 */ /* 0x000162000c2e1900 */
[----:B------:R-:W-:-:S04]  /*0480*/  FADD R5, R5, 9.9999997473787516356e-06 ;  /* 0x3727c5ac05057421 */ /* 0x000fc80000000000 */
[----:B-1----:R-:W1:Y:S01]  /*0490*/  MUFU.SQRT R14, R5 ;  /* 0x00000005000e7308 */ /* 0x002e620000002000 */
[----:B------:R-:W-:Y:S01]  /*04a0*/  @P0 SEL R4, R8, RZ, P2 ;  /* 0x000000ff08040207 */ /* 0x000fe20001000000 */
[----:B------:R-:W-:Y:S01]  /*04b0*/  IMAD.MOV.U32 R11, RZ, RZ, 0x3e800000 ;  /* 0x3e800000ff0b7424 */ /* 0x000fe200078e00ff */
[----:B0-----:R-:W0:Y:S01]  /*04c0*/  LDC.64 R6, c[0x0][0x258] ;  /* 0x00009600ff067b82 */ /* 0x001e220000000a00 */
[C---:B-1----:R-:W-:Y:S02]  /*04d0*/  FSETP.GT.AND P0, PT, R14.reuse, 8.50705917302346158658e+37, PT ;  /* 0x7e8000000e00780b */ /* 0x042fe40003f04000 */
[----:B------:R-:W-:-:S11]  /*04e0*/  FSETP.GEU.AND P2, PT, R14, 1.175494350822287508e-38, PT ;  /* 0x008000000e00780b */ /* 0x000fd60003f4e000 */
[----:B------:R-:W-:-:S04]  /*04f0*/  @P0 FMUL R14, R14, 0.25 ;  /* 0x3e8000000e0e0820 */ /* 0x000fc80000400000 */
[----:B------:R-:W-:-:S06]  /*0500*/  @!P2 FMUL R14, R14, 16777216 ;  /* 0x4b8000000e0ea820 */ /* 0x000fcc0000400000 */
[----:B------:R-:W1:Y:S01]  /*0510*/  MUFU.RCP R14, R14 ;  /* 0x0000000e000e7308 */ /* 0x000e620000001000 */
[----:B------:R-:W-:Y:S02]  /*0520*/  FSEL R11, R11, 1, P0 ;  /* 0x3f8000000b0b7808 */ /* 0x000fe40000000000 */
[----:B---3--:R-:W-:-:S03]  /*0530*/  SEL R13, R13, RZ, P5 ;  /* 0x000000ff0d0d7207 */ /* 0x008fc60002800000 */
[----:B------:R-:W-:-:S04]  /*0540*/  @!P2 FMUL R11, R11, 16777216 ;  /* 0x4b8000000b0ba820 */ /* 0x000fc80000400000 */
[----:B-1----:R-:W-:Y:S01]  /*0550*/  FMUL R11, R14, R11 ;  /* 0x0000000b0e0b7220 */ /* 0x002fe20000400000 */
[----:B------:R-:W-:-:S04]  /*0560*/  IMAD.WIDE R2, R0, 0x4, R2 ;  /* 0x0000000400027825 */ /* 0x000fc800078e0202 */
[----:B0-----:R-:W-:Y:S01]  /*0570*/  IMAD.WIDE R6, R0, 0x4, R6 ;  /* 0x0000000400067825 */ /* 0x001fe200078e0206 */
[----:B----4-:R-:W-:-:S04]  /*0580*/  SEL R5, R12, RZ, P6 ;  /* 0x000000ff0c057207 */ /* 0x010fc80003000000 */
[----:B------:R-:W-:-:S05]  /*0590*/  @P3 SEL R13, R5, R4, !P4 ;  /* 0x00000004050d3207 */ /* 0x000fca0006000000 */
[----:B--2---:R-:W-:-:S04]  /*05a0*/  FADD R16, R13, -R16 ;  /* 0x800000100d107221 */ /* 0x004fc80000000000 */
[----:B------:R-:W-:-:S04]  /*05b0*/  FMUL R11, R16, R11 ;  /* 0x0000000b100b7220 */ /* 0x000fc80000400000 */
[----:B-----5:R-:W-:Y:S01]  /*05c0*/  FFMA R9, R11, R9, R22 ;  /* 0x000000090b097223 */ /* 0x020fe20000000016 */
[----:B------:R0:W-:Y:S04]  /*05d0*/  @!P1 STG.E desc[UR4][R2.64], R13 ;  /* 0x0000000d02009986 */ /* 0x0001e8000c101904 */
[----:B------:R-:W-:-:S04]  /*05e0*/  FSETP.GEU.AND P0, PT, R9, RZ, PT ;  /* 0x000000ff0900720b */ /* 0x000fc80003f0e000 */
[----:B------:R-:W-:Y:S01]  /*05f0*/  FSEL R9, R9, RZ, P0 ;  /* 0x000000ff09097208 */ /* 0x000fe20000000000 */
[----:B0-----:R-:W-:Y:S08]  /*0600*/  @P1 EXIT ;  /* 0x000000000000194d */ /* 0x001ff00003800000 */
[----:B------:R-:W-:Y:S01]  /*0610*/  STG.E desc[UR4][R6.64], R9 ;  /* 0x0000000906007986 */ /* 0x000fe2000c101904 */
[----:B------:R-:W-:Y:S05]  /*0620*/  EXIT ;  /* 0x000000000000794d */ /* 0x000fea0003800000 */
.L_x_0:
[----:B------:R-:W-:-:S00]  /*0630*/  BRA `(.L_x_0) ;  /* 0xfffffffc00fc7947 */ /* 0x000fc0000383ffff */
[----:B------:R-:W-:-:S00]  /*0640*/  NOP ;  /* 0x0000000000007918 */ /* 0x000fc00000000000 */
        /* <DEDUP_REMOVED lines=11> */
.L_x_1:


//--------------------- .nv.global.init           --------------------------
	.section	.nv.global.init,"aw",@progbits
.nv.global.init:
	.type		_$_str,@object
	.size		_$_str,(_$_str_$_2 - _$_str)
_$_str:
        /*0000*/ 	.byte	0x5f, 0x5f, 0x43, 0x55, 0x44, 0x41, 0x5f, 0x46, 0x54, 0x5a, 0x00
	.type		_$_str_$_2,@object
	.size		_$_str_$_2,(.L_1 - _$_str_$_2)
_$_str_$_2:
        /*000b*/ 	.byte	0x5f, 0x5f, 0x43, 0x55, 0x44, 0x41, 0x5f, 0x50, 0x52, 0x45, 0x43, 0x5f, 0x53, 0x51, 0x52, 0x54
        /*001b*/ 	.byte	0x00
.L_1:


//--------------------- .nv.constant0.triton_poi_fused__native_batch_norm_legit_no_training_cat_relu_33 --------------------------
	.section	.nv.constant0.triton_poi_fused__native_batch_norm_legit_no_training_cat_relu_33,"a",@progbits
	.sectionflags	@""
	.align	4
.nv.constant0.triton_poi_fused__native_batch_norm_legit_no_training_cat_relu_33:
	.zero		612
